//
// Generated by NVIDIA NVVM Compiler
//
// Compiler Build ID: CL-36424714
// Cuda compilation tools, release 13.0, V13.0.88
// Based on NVVM 20.0.0
//

.version 9.0
.target sm_100
.address_size 64

	// .globl	_Z6directP6float4Pf
// _ZZ6directP6float4PfE10sourceShrd has been demoted

.visible .entry _Z6directP6float4Pf(
	.param .u64 .ptr .align 1 _Z6directP6float4Pf_param_0,
	.param .u64 .ptr .align 1 _Z6directP6float4Pf_param_1
)
{
	.reg .pred 	%p<2>;
	.reg .b32 	%r<12>;
	.reg .b32 	%f<136>;
	.reg .b64 	%rd<16>;
	// demoted variable
	.shared .align 16 .b8 _ZZ6directP6float4PfE10sourceShrd[128];
	ld.param.u64 	%rd6, [_Z6directP6float4Pf_param_0];
	ld.param.u64 	%rd5, [_Z6directP6float4Pf_param_1];
	cvta.to.global.u64 	%rd1, %rd6;
	mov.u32 	%r7, %ctaid.x;
	shl.b32 	%r8, %r7, 3;
	mov.u32 	%r1, %tid.x;
	add.s32 	%r2, %r8, %r1;
	mul.wide.u32 	%rd7, %r2, 16;
	add.s64 	%rd8, %rd1, %rd7;
	ld.global.v4.f32 	{%f1, %f2, %f3, %f7}, [%rd8];
	mov.f32 	%f8, 0f38D1B717;
	rsqrt.approx.f32 	%f9, %f8;
	neg.f32 	%f10, %f9;
	mul.f32 	%f135, %f7, %f10;
	shl.b32 	%r9, %r1, 4;
	mov.u32 	%r10, _ZZ6directP6float4PfE10sourceShrd;
	add.s32 	%r3, %r10, %r9;
	mul.wide.u32 	%rd9, %r1, 16;
	add.s64 	%rd15, %rd1, %rd9;
	mov.b32 	%r11, 0;
$L__BB0_1:
	bar.sync 	0;
	ld.global.v4.f32 	{%f11, %f12, %f13, %f14}, [%rd15];
	st.shared.v4.f32 	[%r3], {%f11, %f12, %f13, %f14};
	bar.sync 	0;
	ld.shared.v4.f32 	{%f15, %f16, %f17, %f18}, [_ZZ6directP6float4PfE10sourceShrd];
	sub.f32 	%f19, %f1, %f15;
	sub.f32 	%f20, %f2, %f16;
	sub.f32 	%f21, %f3, %f17;
	mul.f32 	%f22, %f20, %f20;
	fma.rn.f32 	%f23, %f19, %f19, %f22;
	fma.rn.f32 	%f24, %f21, %f21, %f23;
	add.f32 	%f25, %f24, 0f38D1B717;
	rsqrt.approx.f32 	%f26, %f25;
	fma.rn.f32 	%f27, %f18, %f26, %f135;
	ld.shared.v4.f32 	{%f28, %f29, %f30, %f31}, [_ZZ6directP6float4PfE10sourceShrd+16];
	sub.f32 	%f32, %f1, %f28;
	sub.f32 	%f33, %f2, %f29;
	sub.f32 	%f34, %f3, %f30;
	mul.f32 	%f35, %f33, %f33;
	fma.rn.f32 	%f36, %f32, %f32, %f35;
	fma.rn.f32 	%f37, %f34, %f34, %f36;
	add.f32 	%f38, %f37, 0f38D1B717;
	rsqrt.approx.f32 	%f39, %f38;
	fma.rn.f32 	%f40, %f31, %f39, %f27;
	ld.shared.v4.f32 	{%f41, %f42, %f43, %f44}, [_ZZ6directP6float4PfE10sourceShrd+32];
	sub.f32 	%f45, %f1, %f41;
	sub.f32 	%f46, %f2, %f42;
	sub.f32 	%f47, %f3, %f43;
	mul.f32 	%f48, %f46, %f46;
	fma.rn.f32 	%f49, %f45, %f45, %f48;
	fma.rn.f32 	%f50, %f47, %f47, %f49;
	add.f32 	%f51, %f50, 0f38D1B717;
	rsqrt.approx.f32 	%f52, %f51;
	fma.rn.f32 	%f53, %f44, %f52, %f40;
	ld.shared.v4.f32 	{%f54, %f55, %f56, %f57}, [_ZZ6directP6float4PfE10sourceShrd+48];
	sub.f32 	%f58, %f1, %f54;
	sub.f32 	%f59, %f2, %f55;
	sub.f32 	%f60, %f3, %f56;
	mul.f32 	%f61, %f59, %f59;
	fma.rn.f32 	%f62, %f58, %f58, %f61;
	fma.rn.f32 	%f63, %f60, %f60, %f62;
	add.f32 	%f64, %f63, 0f38D1B717;
	rsqrt.approx.f32 	%f65, %f64;
	fma.rn.f32 	%f66, %f57, %f65, %f53;
	ld.shared.v4.f32 	{%f67, %f68, %f69, %f70}, [_ZZ6directP6float4PfE10sourceShrd+64];
	sub.f32 	%f71, %f1, %f67;
	sub.f32 	%f72, %f2, %f68;
	sub.f32 	%f73, %f3, %f69;
	mul.f32 	%f74, %f72, %f72;
	fma.rn.f32 	%f75, %f71, %f71, %f74;
	fma.rn.f32 	%f76, %f73, %f73, %f75;
	add.f32 	%f77, %f76, 0f38D1B717;
	rsqrt.approx.f32 	%f78, %f77;
	fma.rn.f32 	%f79, %f70, %f78, %f66;
	ld.shared.v4.f32 	{%f80, %f81, %f82, %f83}, [_ZZ6directP6float4PfE10sourceShrd+80];
	sub.f32 	%f84, %f1, %f80;
	sub.f32 	%f85, %f2, %f81;
	sub.f32 	%f86, %f3, %f82;
	mul.f32 	%f87, %f85, %f85;
	fma.rn.f32 	%f88, %f84, %f84, %f87;
	fma.rn.f32 	%f89, %f86, %f86, %f88;
	add.f32 	%f90, %f89, 0f38D1B717;
	rsqrt.approx.f32 	%f91, %f90;
	fma.rn.f32 	%f92, %f83, %f91, %f79;
	ld.shared.v4.f32 	{%f93, %f94, %f95, %f96}, [_ZZ6directP6float4PfE10sourceShrd+96];
	sub.f32 	%f97, %f1, %f93;
	sub.f32 	%f98, %f2, %f94;
	sub.f32 	%f99, %f3, %f95;
	mul.f32 	%f100, %f98, %f98;
	fma.rn.f32 	%f101, %f97, %f97, %f100;
	fma.rn.f32 	%f102, %f99, %f99, %f101;
	add.f32 	%f103, %f102, 0f38D1B717;
	rsqrt.approx.f32 	%f104, %f103;
	fma.rn.f32 	%f105, %f96, %f104, %f92;
	ld.shared.v4.f32 	{%f106, %f107, %f108, %f109}, [_ZZ6directP6float4PfE10sourceShrd+112];
	sub.f32 	%f110, %f1, %f106;
	sub.f32 	%f111, %f2, %f107;
	sub.f32 	%f112, %f3, %f108;
	mul.f32 	%f113, %f111, %f111;
	fma.rn.f32 	%f114, %f110, %f110, %f113;
	fma.rn.f32 	%f115, %f112, %f112, %f114;
	add.f32 	%f116, %f115, 0f38D1B717;
	rsqrt.approx.f32 	%f117, %f116;
	fma.rn.f32 	%f135, %f109, %f117, %f105;
	add.s32 	%r11, %r11, 1;
	add.s64 	%rd15, %rd15, 128;
	setp.ne.s32 	%p1, %r11, 4;
	@%p1 bra 	$L__BB0_1;
	bar.sync 	0;
	add.s64 	%rd11, %rd1, %rd9;
	ld.global.v4.f32 	{%f118, %f119, %f120, %f121}, [%rd11+512];
	st.shared.v4.f32 	[%r3], {%f118, %f119, %f120, %f121};
	bar.sync 	0;
	ld.shared.v4.f32 	{%f122, %f123, %f124, %f125}, [_ZZ6directP6float4PfE10sourceShrd];
	sub.f32 	%f126, %f1, %f122;
	sub.f32 	%f127, %f2, %f123;
	sub.f32 	%f128, %f3, %f124;
	mul.f32 	%f129, %f127, %f127;
	fma.rn.f32 	%f130, %f126, %f126, %f129;
	fma.rn.f32 	%f131, %f128, %f128, %f130;
	add.f32 	%f132, %f131, 0f38D1B717;
	rsqrt.approx.f32 	%f133, %f132;
	fma.rn.f32 	%f134, %f125, %f133, %f135;
	cvta.to.global.u64 	%rd12, %rd5;
	mul.wide.u32 	%rd13, %r2, 4;
	add.s64 	%rd14, %rd12, %rd13;
	st.global.f32 	[%rd14], %f134;
	ret;

}


// ===== COMPILED SASS (sm_100) =====

	.target	sm_100

	.elftype	@"ET_EXEC"


//--------------------- .note.nv.tkinfo           --------------------------
	.section	.note.nv.tkinfo,"",@"SHT_NOTE"
	.sectionflags	@"SHF_NOTE_NV_TKINFO"
	.tkinfo
        /*0018*/ 	.word	0x00000002
        /*0030*/ 	.string	""
        /*0030*/ 	.string	"ptxas"
        /*0030*/ 	.string	"Cuda compilation tools, release 13.0, V13.0.88"
        /*0030*/ 	.string	"Build cuda_13.0.r13.0/compiler.36424714_0"
        /*0030*/ 	.string	"-arch sm_100 -m 64 "



//--------------------- .note.nv.cuinfo           --------------------------
	.section	.note.nv.cuinfo,"",@"SHT_NOTE"
	.sectionflags	@"SHF_NOTE_NV_CUINFO"
        /*0018*/ 	.short	0x0002
        /*001a*/ 	.short	0x0064
        /*001c*/ 	.short	0x0082
	.zero		2


//--------------------- .nv.info                  --------------------------
	.section	.nv.info,"",@"SHT_CUDA_INFO"
	.align	4


	//----- nvinfo : EIATTR_REGCOUNT
	.align		4
        /*0000*/ 	.byte	0x04, 0x2f
        /*0002*/ 	.short	(.L_1 - .L_0)
	.align		4
.L_0:
        /*0004*/ 	.word	index@(_Z6directP6float4Pf)
        /*0008*/ 	.word	0x0000002a


	//----- nvinfo : EIATTR_FRAME_SIZE
	.align		4
.L_1:
        /*000c*/ 	.byte	0x04, 0x11
        /*000e*/ 	.short	(.L_3 - .L_2)
	.align		4
.L_2:
        /*0010*/ 	.word	index@(_Z6directP6float4Pf)
        /*0014*/ 	.word	0x00000000


	//----- nvinfo : EIATTR_MIN_STACK_SIZE
	.align		4
.L_3:
        /*0018*/ 	.byte	0x04, 0x12
        /*001a*/ 	.short	(.L_5 - .L_4)
	.align		4
.L_4:
        /*001c*/ 	.word	index@(_Z6directP6float4Pf)
        /*0020*/ 	.word	0x00000000
.L_5:


//--------------------- .nv.compat                --------------------------
	.section	.nv.compat,"",@"SHT_CUDA_COMPAT_INFO"
	.align	4
        /*0000*/ 	.byte	0x02, 0x09, 0x00, 0x00, 0x02, 0x02, 0x01, 0x00, 0x02, 0x05, 0x05, 0x00, 0x03, 0x07, 0x01, 0x01
        /*0010*/ 	.byte	0x02, 0x03, 0x00, 0x00, 0x02, 0x06, 0x01, 0x00, 0x04, 0x0b, 0x08, 0x00, 0x01, 0x00, 0x00, 0x00
        /*0020*/ 	.byte	0x00, 0x00, 0x00, 0x00


//--------------------- .nv.info._Z6directP6float4Pf --------------------------
	.section	.nv.info._Z6directP6float4Pf,"",@"SHT_CUDA_INFO"
	.sectionflags	@""
	.align	4


	//----- nvinfo : EIATTR_CUDA_API_VERSION
	.align		4
        /*0000*/ 	.byte	0x04, 0x37
        /*0002*/ 	.short	(.L_7 - .L_6)
.L_6:
        /*0004*/ 	.word	0x00000082


	//----- nvinfo : EIATTR_KPARAM_INFO
	.align		4
.L_7:
        /*0008*/ 	.byte	0x04, 0x17
        /*000a*/ 	.short	(.L_9 - .L_8)
.L_8:
        /*000c*/ 	.word	0x00000000
        /*0010*/ 	.short	0x0001
        /*0012*/ 	.short	0x0008
        /*0014*/ 	.byte	0x00, 0xf5, 0x21, 0x00


	//----- nvinfo : EIATTR_KPARAM_INFO
	.align		4
.L_9:
        /*0018*/ 	.byte	0x04, 0x17
        /*001a*/ 	.short	(.L_11 - .L_10)
.L_10:
        /*001c*/ 	.word	0x00000000
        /*0020*/ 	.short	0x0000
        /*0022*/ 	.short	0x0000
        /*0024*/ 	.byte	0x00, 0xf5, 0x21, 0x00


	//----- nvinfo : EIATTR_SPARSE_MMA_MASK
	.align		4
.L_11:
        /*0028*/ 	.byte	0x03, 0x50
        /*002a*/ 	.short	0x0000


	//----- nvinfo : EIATTR_MAXREG_COUNT
	.align		4
        /*002c*/ 	.byte	0x03, 0x1b
        /*002e*/ 	.short	0x00ff


	//----- nvinfo : EIATTR_NUM_BARRIERS
	.align		4
        /*0030*/ 	.byte	0x02, 0x4c
        /*0032*/ 	.byte	0x01
	.zero		1


	//----- nvinfo : EIATTR_MERCURY_ISA_VERSION
	.align		4
        /*0034*/ 	.byte	0x03, 0x5f
        /*0036*/ 	.short	0x0101


	//----- nvinfo : EIATTR_VRC_CTA_INIT_COUNT
	.align		4
        /*0038*/ 	.byte	0x02, 0x4a
	.zero		1
	.zero		1


	//----- nvinfo : EIATTR_EXIT_INSTR_OFFSETS
	.align		4
        /*003c*/ 	.byte	0x04, 0x1c
        /*003e*/ 	.short	(.L_13 - .L_12)


	//   ....[0]....
.L_12:
        /*0040*/ 	.word	0x00000960


	//----- nvinfo : EIATTR_CBANK_PARAM_SIZE
	.align		4
.L_13:
        /*0044*/ 	.byte	0x03, 0x19
        /*0046*/ 	.short	0x0010


	//----- nvinfo : EIATTR_PARAM_CBANK
	.align		4
        /*0048*/ 	.byte	0x04, 0x0a
        /*004a*/ 	.short	(.L_15 - .L_14)
	.align		4
.L_14:
        /*004c*/ 	.word	index@(.nv.constant0._Z6directP6float4Pf)
        /*0050*/ 	.short	0x0380
        /*0052*/ 	.short	0x0010


	//----- nvinfo : EIATTR_SW_WAR
	.align		4
.L_15:
        /*0054*/ 	.byte	0x04, 0x36
        /*0056*/ 	.short	(.L_17 - .L_16)
.L_16:
        /*0058*/ 	.word	0x00000008
.L_17:


//--------------------- .nv.callgraph             --------------------------
	.section	.nv.callgraph,"",@"SHT_CUDA_CALLGRAPH"
	.align	4
	.sectionentsize	8
	.align		4
        /*0000*/ 	.word	0x00000000
	.align		4
        /*0004*/ 	.word	0xffffffff
	.align		4
        /*0008*/ 	.word	0x00000000
	.align		4
        /*000c*/ 	.word	0xfffffffe
	.align		4
        /*0010*/ 	.word	0x00000000
	.align		4
        /*0014*/ 	.word	0xfffffffd
	.align		4
        /*0018*/ 	.word	0x00000000
	.align		4
        /*001c*/ 	.word	0xfffffffc


//--------------------- .text._Z6directP6float4Pf --------------------------
	.section	.text._Z6directP6float4Pf,"ax",@progbits
	.align	128
        .global         _Z6directP6float4Pf
        .type           _Z6directP6float4Pf,@function
        .size           _Z6directP6float4Pf,(.L_x_2 - _Z6directP6float4Pf)
        .other          _Z6directP6float4Pf,@"STO_CUDA_ENTRY STV_DEFAULT"
_Z6directP6float4Pf:
.text._Z6directP6float4Pf:
[----:B------:R-:W-:Y:S01]  /*0000*/  LDC R1, c[0x0][0x37c] ;  /* 0x0000df00ff017b82 */ /* 0x000fe20000000800 */
[----:B------:R-:W0:Y:S07]  /*0010*/  S2R R36, SR_CTAID.X ;  /* 0x0000000000247919 */ /* 0x000e2e0000002500 */
[----:B------:R-:W1:Y:S01]  /*0020*/  LDC.64 R38, c[0x0][0x380] ;  /* 0x0000e000ff267b82 */ /* 0x000e620000000a00 */
[----:B------:R-:W2:Y:S01]  /*0030*/  LDCU.64 UR6, c[0x0][0x358] ;  /* 0x00006b00ff0677ac */ /* 0x000ea20008000a00 */
[----:B------:R-:W0:Y:S02]  /*0040*/  S2R R3, SR_TID.X ;  /* 0x0000000000037919 */ /* 0x000e240000002100 */
[----:B0-----:R-:W-:-:S05]  /*0050*/  LEA R36, R36, R3, 0x3 ;  /* 0x0000000324247211 */ /* 0x001fca00078e18ff */
[----:B-1----:R-:W-:-:S06]  /*0060*/  IMAD.WIDE.U32 R32, R36, 0x10, R38 ;  /* 0x0000001024207825 */ /* 0x002fcc00078e0026 */
[----:B--2---:R-:W2:Y:S01]  /*0070*/  LDG.E.128 R32, desc[UR6][R32.64] ;  /* 0x0000000620207981 */ /* 0x004ea2000c1e1d00 */
[----:B------:R-:W0:Y:S01]  /*0080*/  S2UR UR5, SR_CgaCtaId ;  /* 0x00000000000579c3 */ /* 0x000e220000008800 */
[----:B------:R-:W-:Y:S01]  /*0090*/  UMOV UR4, 0x400 ;  /* 0x0000040000047882 */ /* 0x000fe20000000000 */
[----:B------:R-:W-:-:S03]  /*00a0*/  IMAD.WIDE.U32 R38, R3, 0x10, R38 ;  /* 0x0000001003267825 */ /* 0x000fc600078e0026 */
[----:B------:R-:W-:Y:S01]  /*00b0*/  MOV R2, R38 ;  /* 0x0000002600027202 */ /* 0x000fe20000000f00 */
[----:B0-----:R-:W-:-:S03]  /*00c0*/  ULEA UR5, UR5, UR4, 0x18 ;  /* 0x0000000405057291 */ /* 0x001fc6000f8ec0ff */
[----:B------:R-:W-:-:S03]  /*00d0*/  UMOV UR4, URZ ;  /* 0x000000ff00047c82 */ /* 0x000fc60008000000 */
[----:B------:R-:W-:Y:S02]  /*00e0*/  LEA R0, R3, UR5, 0x4 ;  /* 0x0000000503007c11 */ /* 0x000fe4000f8e20ff */
[----:B------:R-:W-:Y:S01]  /*00f0*/  MOV R3, R39 ;  /* 0x0000002700037202 */ /* 0x000fe20000000f00 */
[----:B--2---:R-:W-:-:S07]  /*0100*/  FMUL R12, R35, -100 ;  /* 0xc2c80000230c7820 */ /* 0x004fce0000400000 */
.L_x_0:
[----:B------:R-:W-:Y:S06]  /*0110*/  BAR.SYNC.DEFER_BLOCKING 0x0 ;  /* 0x0000000000007b1d */ /* 0x000fec0000010000 */
[----:B------:R-:W2:Y:S01]  /*0120*/  LDG.E.128 R8, desc[UR6][R2.64] ;  /* 0x0000000602087981 */ /* 0x000ea2000c1e1d00 */
[----:B------:R-:W-:-:S04]  /*0130*/  UIADD3 UR4, UPT, UPT, UR4, 0x1, URZ ;  /* 0x0000000104047890 */ /* 0x000fc8000fffe0ff */
[----:B------:R-:W-:Y:S01]  /*0140*/  UISETP.NE.AND UP0, UPT, UR4, 0x4, UPT ;  /* 0x000000040400788c */ /* 0x000fe2000bf05270 */
[----:B--2---:R-:W-:Y:S01]  /*0150*/  STS.128 [R0], R8 ;  /* 0x0000000800007388 */ /* 0x004fe20000000c00 */
[----:B------:R-:W-:Y:S06]  /*0160*/  BAR.SYNC.DEFER_BLOCKING 0x0 ;  /* 0x0000000000007b1d */ /* 0x000fec0000010000 */
[----:B------:R-:W0:Y:S04]  /*0170*/  LDS.128 R4, [UR5] ;  /* 0x00000005ff047984 */ /* 0x000e280008000c00 */
[----:B------:R-:W1:Y:S04]  /*0180*/  LDS.128 R24, [UR5+0x20] ;  /* 0x00002005ff187984 */ /* 0x000e680008000c00 */
[----:B------:R-:W2:Y:S04]  /*0190*/  LDS.128 R20, [UR5+0x30] ;  /* 0x00003005ff147984 */ /* 0x000ea80008000c00 */
[----:B------:R-:W3:Y:S04]  /*01a0*/  LDS.128 R28, [UR5+0x10] ;  /* 0x00001005ff1c7984 */ /* 0x000ee80008000c00 */
[----:B------:R-:W4:Y:S01]  /*01b0*/  LDS.128 R16, [UR5+0x70] ;  /* 0x00007005ff107984 */ /* 0x000f220008000c00 */
[----:B0-----:R-:W-:Y:S01]  /*01c0*/  FADD R5, R33, -R5 ;  /* 0x8000000521057221 */ /* 0x001fe20000000000 */
[----:B------:R-:W-:Y:S01]  /*01d0*/  FADD R4, R32, -R4 ;  /* 0x8000000420047221 */ /* 0x000fe20000000000 */
[----:B------:R-:W-:-:S02]  /*01e0*/  FADD R6, R34, -R6 ;  /* 0x8000000622067221 */ /* 0x000fc40000000000 */
[----:B------:R-:W-:Y:S01]  /*01f0*/  FMUL R5, R5, R5 ;  /* 0x0000000505057220 */ /* 0x000fe20000400000 */
[----:B-1----:R-:W-:Y:S01]  /*0200*/  FADD R25, R33, -R25 ;  /* 0x8000001921197221 */ /* 0x002fe20000000000 */
[----:B------:R-:W-:Y:S02]  /*0210*/  FADD R24, R32, -R24 ;  /* 0x8000001820187221 */ /* 0x000fe40000000000 */
[----:B------:R-:W-:Y:S01]  /*0220*/  FFMA R5, R4, R4, R5 ;  /* 0x0000000404057223 */ /* 0x000fe20000000005 */
[----:B------:R-:W-:Y:S01]  /*0230*/  FMUL R9, R25, R25 ;  /* 0x0000001919097220 */ /* 0x000fe20000400000 */
[----:B--2---:R-:W-:Y:S01]  /*0240*/  FADD R21, R33, -R21 ;  /* 0x8000001521157221 */ /* 0x004fe20000000000 */
[----:B------:R-:W-:Y:S01]  /*0250*/  FADD R20, R32, -R20 ;  /* 0x8000001420147221 */ /* 0x000fe20000000000 */
[----:B------:R-:W-:Y:S01]  /*0260*/  FFMA R5, R6, R6, R5 ;  /* 0x0000000606057223 */ /* 0x000fe20000000005 */
[----:B------:R-:W-:Y:S01]  /*0270*/  FFMA R9, R24, R24, R9 ;  /* 0x0000001818097223 */ /* 0x000fe20000000009 */
[C---:B------:R-:W-:Y:S01]  /*0280*/  FADD R24, R34.reuse, -R26 ;  /* 0x8000001a22187221 */ /* 0x040fe20000000000 */
[----:B------:R-:W-:Y:S01]  /*0290*/  FMUL R21, R21, R21 ;  /* 0x0000001515157220 */ /* 0x000fe20000400000 */
[----:B------:R-:W-:Y:S01]  /*02a0*/  FADD R5, R5, 9.9999997473787516356e-05 ;  /* 0x38d1b71705057421 */ /* 0x000fe20000000000 */
[----:B------:R-:W-:Y:S01]  /*02b0*/  FADD R13, R34, -R22 ;  /* 0x80000016220d7221 */ /* 0x000fe20000000000 */
[----:B------:R-:W-:Y:S01]  /*02c0*/  FFMA R24, R24, R24, R9 ;  /* 0x0000001818187223 */ /* 0x000fe20000000009 */
[----:B---3--:R-:W-:Y:S01]  /*02d0*/  FADD R29, R33, -R29 ;  /* 0x8000001d211d7221 */ /* 0x008fe20000000000 */
[----:B------:R-:W0:Y:S01]  /*02e0*/  LDS.128 R8, [UR5+0x50] ;  /* 0x00005005ff087984 */ /* 0x000e220008000c00 */
[----:B------:R-:W-:Y:S01]  /*02f0*/  FSETP.GEU.AND P0, PT, |R5|, 1.175494350822287508e-38, PT ;  /* 0x008000000500780b */ /* 0x000fe20003f0e200 */
[----:B------:R-:W-:Y:S01]  /*0300*/  FADD R28, R32, -R28 ;  /* 0x8000001c201c7221 */ /* 0x000fe20000000000 */
[----:B------:R-:W-:Y:S01]  /*0310*/  FMUL R29, R29, R29 ;  /* 0x0000001d1d1d7220 */ /* 0x000fe20000400000 */
[----:B------:R-:W-:Y:S01]  /*0320*/  FADD R30, R34, -R30 ;  /* 0x8000001e221e7221 */ /* 0x000fe20000000000 */
[----:B----4-:R-:W-:Y:S01]  /*0330*/  FADD R17, R33, -R17 ;  /* 0x8000001121117221 */ /* 0x010fe20000000000 */
[----:B------:R-:W-:Y:S01]  /*0340*/  FADD R16, R32, -R16 ;  /* 0x8000001020107221 */ /* 0x000fe20000000000 */
[----:B------:R-:W-:Y:S01]  /*0350*/  FFMA R25, R28, R28, R29 ;  /* 0x0000001c1c197223 */ /* 0x000fe2000000001d */
[----:B------:R-:W-:-:S03]  /*0360*/  FADD R18, R34, -R18 ;  /* 0x8000001222127221 */ /* 0x000fc60000000000 */
[----:B------:R-:W-:-:S03]  /*0370*/  FFMA R25, R30, R30, R25 ;  /* 0x0000001e1e197223 */ /* 0x000fc60000000019 */
[----:B------:R-:W-:Y:S01]  /*0380*/  @!P0 FMUL R5, R5, 16777216 ;  /* 0x4b80000005058820 */ /* 0x000fe20000400000 */
[----:B------:R-:W-:-:S03]  /*0390*/  FADD R25, R25, 9.9999997473787516356e-05 ;  /* 0x38d1b71719197421 */ /* 0x000fc60000000000 */
[----:B------:R-:W1:Y:S02]  /*03a0*/  MUFU.RSQ R4, R5 ;  /* 0x0000000500047308 */ /* 0x000e640000001400 */
[----:B------:R-:W-:-:S13]  /*03b0*/  FSETP.GEU.AND P1, PT, |R25|, 1.175494350822287508e-38, PT ;  /* 0x008000001900780b */ /* 0x000fda0003f2e200 */
[----:B------:R-:W-:Y:S01]  /*03c0*/  @!P1 FMUL R25, R25, 16777216 ;  /* 0x4b80000019199820 */ /* 0x000fe20000400000 */
[----:B-1----:R-:W-:-:S04]  /*03d0*/  @!P0 FMUL R4, R4, 4096 ;  /* 0x4580000004048820 */ /* 0x002fc80000400000 */
[----:B------:R-:W-:Y:S01]  /*03e0*/  FFMA R26, R7, R4, R12 ;  /* 0x00000004071a7223 */ /* 0x000fe2000000000c */
[----:B------:R-:W-:Y:S01]  /*03f0*/  FFMA R12, R20, R20, R21 ;  /* 0x00000014140c7223 */ /* 0x000fe20000000015 */
[----:B------:R-:W1:Y:S01]  /*0400*/  LDS.128 R4, [UR5+0x40] ;  /* 0x00004005ff047984 */ /* 0x000e620008000c00 */
[----:B0-----:R-:W-:Y:S01]  /*0410*/  FADD R9, R33, -R9 ;  /* 0x8000000921097221 */ /* 0x001fe20000000000 */
[----:B------:R-:W-:-:S03]  /*0420*/  FADD R8, R32, -R8 ;  /* 0x8000000820087221 */ /* 0x000fc60000000000 */
[----:B------:R-:W-:-:S04]  /*0430*/  FMUL R9, R9, R9 ;  /* 0x0000000909097220 */ /* 0x000fc80000400000 */
[----:B------:R-:W-:Y:S01]  /*0440*/  FFMA R8, R8, R8, R9 ;  /* 0x0000000808087223 */ /* 0x000fe20000000009 */
[----:B-1----:R-:W-:Y:S01]  /*0450*/  FADD R14, R33, -R5 ;  /* 0x80000005210e7221 */ /* 0x002fe20000000000 */
[----:B------:R-:W-:Y:S01]  /*0460*/  FADD R5, R32, -R4 ;  /* 0x8000000420057221 */ /* 0x000fe20000000000 */
[----:B------:R-:W-:Y:S01]  /*0470*/  FFMA R4, R13, R13, R12 ;  /* 0x0000000d0d047223 */ /* 0x000fe2000000000c */
[----:B------:R-:W-:Y:S01]  /*0480*/  FADD R6, R34, -R6 ;  /* 0x8000000622067221 */ /* 0x000fe20000000000 */
[----:B------:R-:W-:-:S04]  /*0490*/  FMUL R14, R14, R14 ;  /* 0x0000000e0e0e7220 */ /* 0x000fc80000400000 */
[----:B------:R-:W-:Y:S02]  /*04a0*/  FFMA R5, R5, R5, R14 ;  /* 0x0000000505057223 */ /* 0x000fe4000000000e */
[----:B------:R-:W0:Y:S02]  /*04b0*/  LDS.128 R12, [UR5+0x60] ;  /* 0x00006005ff0c7984 */ /* 0x000e240008000c00 */
[----:B------:R-:W-:-:S04]  /*04c0*/  FFMA R5, R6, R6, R5 ;  /* 0x0000000606057223 */ /* 0x000fc80000000005 */
[----:B------:R-:W-:-:S05]  /*04d0*/  FADD R5, R5, 9.9999997473787516356e-05 ;  /* 0x38d1b71705057421 */ /* 0x000fca0000000000 */
[----:B------:R-:W-:-:S13]  /*04e0*/  FSETP.GEU.AND P4, PT, |R5|, 1.175494350822287508e-38, PT ;  /* 0x008000000500780b */ /* 0x000fda0003f8e200 */
[----:B------:R-:W-:Y:S01]  /*04f0*/  @!P4 FMUL R5, R5, 16777216 ;  /* 0x4b8000000505c820 */ /* 0x000fe20000400000 */
[----:B0-----:R-:W-:Y:S01]  /*0500*/  FADD R13, R33, -R13 ;  /* 0x8000000d210d7221 */ /* 0x001fe20000000000 */
[----:B------:R-:W-:Y:S01]  /*0510*/  FADD R12, R32, -R12 ;  /* 0x8000000c200c7221 */ /* 0x000fe20000000000 */
[C---:B------:R-:W-:Y:S02]  /*0520*/  FADD R14, R34.reuse, -R14 ;  /* 0x8000000e220e7221 */ /* 0x040fe40000000000 */
[----:B------:R-:W-:Y:S01]  /*0530*/  FMUL R9, R13, R13 ;  /* 0x0000000d0d097220 */ /* 0x000fe20000400000 */
[----:B------:R-:W-:Y:S01]  /*0540*/  FADD R13, R34, -R10 ;  /* 0x8000000a220d7221 */ /* 0x000fe20000000000 */
[----:B------:R-:W-:Y:S02]  /*0550*/  FADD R10, R24, 9.9999997473787516356e-05 ;  /* 0x38d1b717180a7421 */ /* 0x000fe40000000000 */
[----:B------:R-:W-:Y:S01]  /*0560*/  FFMA R9, R12, R12, R9 ;  /* 0x0000000c0c097223 */ /* 0x000fe20000000009 */
[----:B------:R-:W-:Y:S01]  /*0570*/  FADD R12, R4, 9.9999997473787516356e-05 ;  /* 0x38d1b717040c7421 */ /* 0x000fe20000000000 */
[----:B------:R-:W-:Y:S01]  /*0580*/  FFMA R6, R13, R13, R8 ;  /* 0x0000000d0d067223 */ /* 0x000fe20000000008 */
[----:B------:R-:W-:Y:S01]  /*0590*/  FSETP.GEU.AND P2, PT, |R10|, 1.175494350822287508e-38, PT ;  /* 0x008000000a00780b */ /* 0x000fe20003f4e200 */
[----:B------:R-:W-:Y:S01]  /*05a0*/  FFMA R8, R14, R14, R9 ;  /* 0x0000000e0e087223 */ /* 0x000fe20000000009 */
[----:B------:R-:W-:Y:S01]  /*05b0*/  FMUL R9, R17, R17 ;  /* 0x0000001111097220 */ /* 0x000fe20000400000 */
[----:B------:R-:W-:Y:S01]  /*05c0*/  FSETP.GEU.AND P3, PT, |R12|, 1.175494350822287508e-38, PT ;  /* 0x008000000c00780b */ /* 0x000fe20003f6e200 */
[----:B------:R-:W-:Y:S01]  /*05d0*/  FADD R13, R6, 9.9999997473787516356e-05 ;  /* 0x38d1b717060d7421 */ /* 0x000fe20000000000 */
[----:B------:R-:W0:Y:S01]  /*05e0*/  MUFU.RSQ R4, R25 ;  /* 0x0000001900047308 */ /* 0x000e220000001400 */
[----:B------:R-:W-:Y:S01]  /*05f0*/  FFMA R9, R16, R16, R9 ;  /* 0x0000001010097223 */ /* 0x000fe20000000009 */
[----:B------:R-:W-:-:S02]  /*0600*/  FADD R14, R8, 9.9999997473787516356e-05 ;  /* 0x38d1b717080e7421 */ /* 0x000fc40000000000 */
[----:B------:R-:W-:Y:S01]  /*0610*/  FSETP.GEU.AND P5, PT, |R13|, 1.175494350822287508e-38, PT ;  /* 0x008000000d00780b */ /* 0x000fe20003fae200 */
[----:B------:R-:W-:Y:S02]  /*0620*/  FFMA R9, R18, R18, R9 ;  /* 0x0000001212097223 */ /* 0x000fe40000000009 */
[----:B------:R-:W-:Y:S01]  /*0630*/  FSETP.GEU.AND P6, PT, |R14|, 1.175494350822287508e-38, PT ;  /* 0x008000000e00780b */ /* 0x000fe20003fce200 */
[----:B------:R-:W-:Y:S01]  /*0640*/  @!P2 FMUL R10, R10, 16777216 ;  /* 0x4b8000000a0aa820 */ /* 0x000fe20000400000 */
[----:B------:R-:W-:Y:S01]  /*0650*/  FADD R9, R9, 9.9999997473787516356e-05 ;  /* 0x38d1b71709097421 */ /* 0x000fe20000000000 */
[----:B------:R-:W1:Y:S01]  /*0660*/  MUFU.RSQ R8, R5 ;  /* 0x0000000500087308 */ /* 0x000e620000001400 */
[----:B------:R-:W-:-:S03]  /*0670*/  @!P3 FMUL R12, R12, 16777216 ;  /* 0x4b8000000c0cb820 */ /* 0x000fc60000400000 */
[----:B------:R-:W-:-:S03]  /*0680*/  FSETP.GEU.AND P0, PT, |R9|, 1.175494350822287508e-38, PT ;  /* 0x008000000900780b */ /* 0x000fc60003f0e200 */
[----:B------:R-:W-:Y:S01]  /*0690*/  @!P5 FMUL R13, R13, 16777216 ;  /* 0x4b8000000d0dd820 */ /* 0x000fe20000400000 */
[----:B------:R-:W2:Y:S01]  /*06a0*/  MUFU.RSQ R10, R10 ;  /* 0x0000000a000a7308 */ /* 0x000ea20000001400 */
[----:B0-----:R-:W-:Y:S01]  /*06b0*/  @!P1 FMUL R4, R4, 4096 ;  /* 0x4580000004049820 */ /* 0x001fe20000400000 */
[----:B------:R-:W-:Y:S01]  /*06c0*/  @!P6 FMUL R14, R14, 16777216 ;  /* 0x4b8000000e0ee820 */ /* 0x000fe20000400000 */
[----:B------:R-:W-:Y:S02]  /*06d0*/  IADD3 R2, P1, PT, R2, 0x80, RZ ;  /* 0x0000008002027810 */ /* 0x000fe40007f3e0ff */
[----:B------:R-:W-:Y:S02]  /*06e0*/  FFMA R26, R31, R4, R26 ;  /* 0x000000041f1a7223 */ /* 0x000fe4000000001a */
[----:B------:R-:W-:Y:S01]  /*06f0*/  IADD3.X R3, PT, PT, RZ, R3, RZ, P1, !PT ;  /* 0x00000003ff037210 */ /* 0x000fe20000ffe4ff */
[----:B------:R-:W0:Y:S01]  /*0700*/  MUFU.RSQ R6, R12 ;  /* 0x0000000c00067308 */ /* 0x000e220000001400 */
[----:B------:R-:W-:Y:S01]  /*0710*/  @!P0 FMUL R9, R9, 16777216 ;  /* 0x4b80000009098820 */ /* 0x000fe20000400000 */
[----:B-1----:R-:W-:-:S06]  /*0720*/  @!P4 FMUL R8, R8, 4096 ;  /* 0x458000000808c820 */ /* 0x002fcc0000400000 */
[----:B------:R-:W1:Y:S01]  /*0730*/  MUFU.RSQ R16, R13 ;  /* 0x0000000d00107308 */ /* 0x000e620000001400 */
[----:B--2---:R-:W-:-:S04]  /*0740*/  @!P2 FMUL R10, R10, 4096 ;  /* 0x458000000a0aa820 */ /* 0x004fc80000400000 */
[----:B------:R-:W-:-:S03]  /*0750*/  FFMA R26, R27, R10, R26 ;  /* 0x0000000a1b1a7223 */ /* 0x000fc6000000001a */
[----:B------:R-:W2:Y:S01]  /*0760*/  MUFU.RSQ R4, R14 ;  /* 0x0000000e00047308 */ /* 0x000ea20000001400 */
[----:B0-----:R-:W-:-:S04]  /*0770*/  @!P3 FMUL R6, R6, 4096 ;  /* 0x458000000606b820 */ /* 0x001fc80000400000 */
[----:B------:R-:W-:-:S03]  /*0780*/  FFMA R26, R23, R6, R26 ;  /* 0x00000006171a7223 */ /* 0x000fc6000000001a */
[----:B------:R-:W0:Y:S01]  /*0790*/  MUFU.RSQ R12, R9 ;  /* 0x00000009000c7308 */ /* 0x000e220000001400 */
[----:B------:R-:W-:Y:S01]  /*07a0*/  FFMA R26, R7, R8, R26 ;  /* 0x00000008071a7223 */ /* 0x000fe2000000001a */
[----:B-1----:R-:W-:-:S04]  /*07b0*/  @!P5 FMUL R16, R16, 4096 ;  /* 0x458000001010d820 */ /* 0x002fc80000400000 */
[----:B------:R-:W-:Y:S01]  /*07c0*/  FFMA R26, R11, R16, R26 ;  /* 0x000000100b1a7223 */ /* 0x000fe2000000001a */
[----:B--2---:R-:W-:-:S04]  /*07d0*/  @!P6 FMUL R4, R4, 4096 ;  /* 0x458000000404e820 */ /* 0x004fc80000400000 */
[----:B------:R-:W-:Y:S01]  /*07e0*/  FFMA R26, R15, R4, R26 ;  /* 0x000000040f1a7223 */ /* 0x000fe2000000001a */
[----:B0-----:R-:W-:-:S04]  /*07f0*/  @!P0 FMUL R12, R12, 4096 ;  /* 0x458000000c0c8820 */ /* 0x001fc80000400000 */
[----:B------:R-:W-:Y:S01]  /*0800*/  FFMA R12, R19, R12, R26 ;  /* 0x0000000c130c7223 */ /* 0x000fe2000000001a */
[----:B------:R-:W-:Y:S06]  /*0810*/  BRA.U UP0, `(.L_x_0) ;  /* 0xfffffff9003c7547 */ /* 0x000fec000b83ffff */
[----:B------:R-:W-:Y:S08]  /*0820*/  BAR.SYNC.DEFER_BLOCKING 0x0 ;  /* 0x0000000000007b1d */ /* 0x000ff00000010000 */
[----:B------:R-:W0:Y:S01]  /*0830*/  LDC.64 R2, c[0x0][0x388] ;  /* 0x0000e200ff027b82 */ /* 0x000e220000000a00 */
[----:B------:R-:W2:Y:S01]  /*0840*/  LDG.E.128 R8, desc[UR6][R38.64+0x200] ;  /* 0x0002000626087981 */ /* 0x000ea2000c1e1d00 */
[----:B0-----:R-:W-:-:S03]  /*0850*/  IMAD.WIDE.U32 R36, R36, 0x4, R2 ;  /* 0x0000000424247825 */ /* 0x001fc600078e0002 */
[----:B--2---:R-:W-:Y:S03]  /*0860*/  STS.128 [R0], R8 ;  /* 0x0000000800007388 */ /* 0x004fe60000000c00 */
[----:B------:R-:W-:Y:S06]  /*0870*/  BAR.SYNC.DEFER_BLOCKING 0x0 ;  /* 0x0000000000007b1d */ /* 0x000fec0000010000 */
[----:B------:R-:W0:Y:S02]  /*0880*/  LDS.128 R4, [UR5] ;  /* 0x00000005ff047984 */ /* 0x000e240008000c00 */
[----:B0-----:R-:W-:Y:S01]  /*0890*/  FADD R5, R33, -R5 ;  /* 0x8000000521057221 */ /* 0x001fe20000000000 */
[----:B------:R-:W-:Y:S01]  /*08a0*/  FADD R4, R32, -R4 ;  /* 0x8000000420047221 */ /* 0x000fe20000000000 */
[----:B------:R-:W-:-:S02]  /*08b0*/  FADD R6, R34, -R6 ;  /* 0x8000000622067221 */ /* 0x000fc40000000000 */
[----:B------:R-:W-:-:S04]  /*08c0*/  FMUL R5, R5, R5 ;  /* 0x0000000505057220 */ /* 0x000fc80000400000 */
[----:B------:R-:W-:-:S04]  /*08d0*/  FFMA R5, R4, R4, R5 ;  /* 0x0000000404057223 */ /* 0x000fc80000000005 */
[----:B------:R-:W-:-:S04]  /*08e0*/  FFMA R5, R6, R6, R5 ;  /* 0x0000000606057223 */ /* 0x000fc80000000005 */
[----:B------:R-:W-:-:S05]  /*08f0*/  FADD R5, R5, 9.9999997473787516356e-05 ;  /* 0x38d1b71705057421 */ /* 0x000fca0000000000 */
[----:B------:R-:W-:-:S13]  /*0900*/  FSETP.GEU.AND P0, PT, |R5|, 1.175494350822287508e-38, PT ;  /* 0x008000000500780b */ /* 0x000fda0003f0e200 */
[----:B------:R-:W-:-:S04]  /*0910*/  @!P0 FMUL R5, R5, 16777216 ;  /* 0x4b80000005058820 */ /* 0x000fc80000400000 */
[----:B------:R-:W0:Y:S02]  /*0920*/  MUFU.RSQ R0, R5 ;  /* 0x0000000500007308 */ /* 0x000e240000001400 */
[----:B0-----:R-:W-:-:S04]  /*0930*/  @!P0 FMUL R0, R0, 4096 ;  /* 0x4580000000008820 */ /* 0x001fc80000400000 */
[----:B------:R-:W-:-:S05]  /*0940*/  FFMA R7, R7, R0, R12 ;  /* 0x0000000007077223 */ /* 0x000fca000000000c */
[----:B------:R-:W-:Y:S01]  /*0950*/  STG.E desc[UR6][R36.64], R7 ;  /* 0x0000000724007986 */ /* 0x000fe2000c101906 */
[----:B------:R-:W-:Y:S05]  /*0960*/  EXIT ;  /* 0x000000000000794d */ /* 0x000fea0003800000 */
.L_x_1:
[----:B------:R-:W-:-:S00]  /*0970*/  BRA `(.L_x_1) ;  /* 0xfffffffc00fc7947 */ /* 0x000fc0000383ffff */
[----:B------:R-:W-:-:S00]  /*0980*/  NOP ;  /* 0x0000000000007918 */ /* 0x000fc00000000000 */
[----:B------:R-:W-:-:S00]  /*0990*/  NOP ;  /* 0x0000000000007918 */ /* 0x000fc00000000000 */
[----:B------:R-:W-:-:S00]  /*09a0*/  NOP ;  /* 0x0000000000007918 */ /* 0x000fc00000000000 */
[----:B------:R-:W-:-:S00]  /*09b0*/  NOP ;  /* 0x0000000000007918 */ /* 0x000fc00000000000 */
[----:B------:R-:W-:-:S00]  /*09c0*/  NOP ;  /* 0x0000000000007918 */ /* 0x000fc00000000000 */
[----:B------:R-:W-:-:S00]  /*09d0*/  NOP ;  /* 0x0000000000007918 */ /* 0x000fc00000000000 */
[----:B------:R-:W-:-:S00]  /*09e0*/  NOP ;  /* 0x0000000000007918 */ /* 0x000fc00000000000 */
[----:B------:R-:W-:-:S00]  /*09f0*/  NOP ;  /* 0x0000000000007918 */ /* 0x000fc00000000000 */
.L_x_2:


//--------------------- .nv.shared._Z6directP6float4Pf --------------------------
	.section	.nv.shared._Z6directP6float4Pf,"aw",@nobits
	.sectionflags	@""
	.align	16
.nv.shared._Z6directP6float4Pf:
	.zero		1152


//--------------------- .nv.shared.reserved.0     --------------------------
	.section	.nv.shared.reserved.0,"aw",@nobits
	.weak		__nv_reservedSMEM_offset_0_alias
	.size		__nv_reservedSMEM_offset_0_alias, 0, 64
	.other		__nv_reservedSMEM_offset_0_alias,@"STO_CUDA_RESERVED_SHARED STV_DEFAULT"
__nv_reservedSMEM_offset_0_alias:
	.zero		0
	.zero		64


//--------------------- .nv.constant0._Z6directP6float4Pf --------------------------
	.section	.nv.constant0._Z6directP6float4Pf,"a",@progbits
	.sectionflags	@""
	.align	4
.nv.constant0._Z6directP6float4Pf:
	.zero		912


//--------------------- SYMBOLS --------------------------

	.type		.nv.reservedSmem.offset0,@object
	.size		.nv.reservedSmem.offset0,0x4
	.type		.nv.reservedSmem.cap,@object
	.size		.nv.reservedSmem.cap,0x4
